//
// Generated by NVIDIA NVVM Compiler
//
// Compiler Build ID: CL-36424714
// Cuda compilation tools, release 13.0, V13.0.88
// Based on NVVM 20.0.0
//

.version 9.0
.target sm_100
.address_size 64

	// .globl	_Z18complex_matrix_mulPKdS0_S0_S0_PdS1_i

.visible .entry _Z18complex_matrix_mulPKdS0_S0_S0_PdS1_i(
	.param .u64 .ptr .align 1 _Z18complex_matrix_mulPKdS0_S0_S0_PdS1_i_param_0,
	.param .u64 .ptr .align 1 _Z18complex_matrix_mulPKdS0_S0_S0_PdS1_i_param_1,
	.param .u64 .ptr .align 1 _Z18complex_matrix_mulPKdS0_S0_S0_PdS1_i_param_2,
	.param .u64 .ptr .align 1 _Z18complex_matrix_mulPKdS0_S0_S0_PdS1_i_param_3,
	.param .u64 .ptr .align 1 _Z18complex_matrix_mulPKdS0_S0_S0_PdS1_i_param_4,
	.param .u64 .ptr .align 1 _Z18complex_matrix_mulPKdS0_S0_S0_PdS1_i_param_5,
	.param .u32 _Z18complex_matrix_mulPKdS0_S0_S0_PdS1_i_param_6
)
{
	.reg .pred 	%p<10>;
	.reg .b32 	%r<40>;
	.reg .b64 	%rd<86>;
	.reg .b64 	%fd<192>;

	ld.param.u64 	%rd17, [_Z18complex_matrix_mulPKdS0_S0_S0_PdS1_i_param_0];
	ld.param.u64 	%rd18, [_Z18complex_matrix_mulPKdS0_S0_S0_PdS1_i_param_1];
	ld.param.u64 	%rd19, [_Z18complex_matrix_mulPKdS0_S0_S0_PdS1_i_param_2];
	ld.param.u64 	%rd20, [_Z18complex_matrix_mulPKdS0_S0_S0_PdS1_i_param_3];
	ld.param.u64 	%rd15, [_Z18complex_matrix_mulPKdS0_S0_S0_PdS1_i_param_4];
	ld.param.u64 	%rd16, [_Z18complex_matrix_mulPKdS0_S0_S0_PdS1_i_param_5];
	ld.param.u32 	%r18, [_Z18complex_matrix_mulPKdS0_S0_S0_PdS1_i_param_6];
	cvta.to.global.u64 	%rd1, %rd20;
	cvta.to.global.u64 	%rd2, %rd19;
	cvta.to.global.u64 	%rd3, %rd18;
	cvta.to.global.u64 	%rd4, %rd17;
	mov.u32 	%r19, %ctaid.y;
	mov.u32 	%r20, %ntid.y;
	mov.u32 	%r21, %tid.y;
	mad.lo.s32 	%r1, %r19, %r20, %r21;
	mov.u32 	%r22, %ctaid.x;
	mov.u32 	%r23, %ntid.x;
	mov.u32 	%r24, %tid.x;
	mad.lo.s32 	%r2, %r22, %r23, %r24;
	max.s32 	%r25, %r1, %r2;
	setp.ge.s32 	%p1, %r25, %r18;
	@%p1 bra 	$L__BB0_13;
	mul.lo.s32 	%r3, %r18, %r1;
	and.b32  	%r4, %r18, 7;
	setp.lt.u32 	%p2, %r18, 8;
	mov.f64 	%fd191, 0d0000000000000000;
	mov.b32 	%r38, 0;
	mov.f64 	%fd190, %fd191;
	mov.f64 	%fd189, %fd191;
	mov.f64 	%fd188, %fd191;
	@%p2 bra 	$L__BB0_4;
	and.b32  	%r38, %r18, 2147483640;
	neg.s32 	%r36, %r38;
	mul.wide.s32 	%rd5, %r18, 8;
	shl.b32 	%r7, %r18, 3;
	mul.wide.s32 	%rd6, %r18, 16;
	mul.wide.s32 	%rd7, %r18, 24;
	mul.wide.s32 	%rd8, %r18, 32;
	mul.wide.s32 	%rd9, %r18, 40;
	mul.wide.s32 	%rd10, %r18, 48;
	mul.wide.s32 	%rd11, %r18, 56;
	mul.wide.u32 	%rd85, %r3, 8;
	mov.f64 	%fd191, 0d0000000000000000;
	mov.u32 	%r35, %r2;
$L__BB0_3:
	.pragma "nounroll";
	mul.wide.s32 	%rd21, %r35, 8;
	add.s64 	%rd22, %rd1, %rd21;
	add.s64 	%rd23, %rd2, %rd21;
	add.s64 	%rd24, %rd4, %rd85;
	ld.global.f64 	%fd52, [%rd24];
	add.s64 	%rd25, %rd3, %rd85;
	ld.global.f64 	%fd53, [%rd25];
	ld.global.f64 	%fd54, [%rd23];
	ld.global.f64 	%fd55, [%rd22];
	fma.rn.f64 	%fd56, %fd52, %fd54, %fd188;
	fma.rn.f64 	%fd57, %fd53, %fd55, %fd189;
	fma.rn.f64 	%fd58, %fd52, %fd55, %fd190;
	fma.rn.f64 	%fd59, %fd53, %fd54, %fd191;
	ld.global.f64 	%fd60, [%rd24+8];
	ld.global.f64 	%fd61, [%rd25+8];
	add.s64 	%rd26, %rd23, %rd5;
	ld.global.f64 	%fd62, [%rd26];
	add.s64 	%rd27, %rd22, %rd5;
	ld.global.f64 	%fd63, [%rd27];
	fma.rn.f64 	%fd64, %fd60, %fd62, %fd56;
	fma.rn.f64 	%fd65, %fd61, %fd63, %fd57;
	fma.rn.f64 	%fd66, %fd60, %fd63, %fd58;
	fma.rn.f64 	%fd67, %fd61, %fd62, %fd59;
	ld.global.f64 	%fd68, [%rd24+16];
	ld.global.f64 	%fd69, [%rd25+16];
	add.s64 	%rd28, %rd23, %rd6;
	ld.global.f64 	%fd70, [%rd28];
	add.s64 	%rd29, %rd22, %rd6;
	ld.global.f64 	%fd71, [%rd29];
	fma.rn.f64 	%fd72, %fd68, %fd70, %fd64;
	fma.rn.f64 	%fd73, %fd69, %fd71, %fd65;
	fma.rn.f64 	%fd74, %fd68, %fd71, %fd66;
	fma.rn.f64 	%fd75, %fd69, %fd70, %fd67;
	ld.global.f64 	%fd76, [%rd24+24];
	ld.global.f64 	%fd77, [%rd25+24];
	add.s64 	%rd30, %rd23, %rd7;
	ld.global.f64 	%fd78, [%rd30];
	add.s64 	%rd31, %rd22, %rd7;
	ld.global.f64 	%fd79, [%rd31];
	fma.rn.f64 	%fd80, %fd76, %fd78, %fd72;
	fma.rn.f64 	%fd81, %fd77, %fd79, %fd73;
	fma.rn.f64 	%fd82, %fd76, %fd79, %fd74;
	fma.rn.f64 	%fd83, %fd77, %fd78, %fd75;
	ld.global.f64 	%fd84, [%rd24+32];
	ld.global.f64 	%fd85, [%rd25+32];
	add.s64 	%rd32, %rd23, %rd8;
	ld.global.f64 	%fd86, [%rd32];
	add.s64 	%rd33, %rd22, %rd8;
	ld.global.f64 	%fd87, [%rd33];
	fma.rn.f64 	%fd88, %fd84, %fd86, %fd80;
	fma.rn.f64 	%fd89, %fd85, %fd87, %fd81;
	fma.rn.f64 	%fd90, %fd84, %fd87, %fd82;
	fma.rn.f64 	%fd91, %fd85, %fd86, %fd83;
	ld.global.f64 	%fd92, [%rd24+40];
	ld.global.f64 	%fd93, [%rd25+40];
	add.s64 	%rd34, %rd23, %rd9;
	ld.global.f64 	%fd94, [%rd34];
	add.s64 	%rd35, %rd22, %rd9;
	ld.global.f64 	%fd95, [%rd35];
	fma.rn.f64 	%fd96, %fd92, %fd94, %fd88;
	fma.rn.f64 	%fd97, %fd93, %fd95, %fd89;
	fma.rn.f64 	%fd98, %fd92, %fd95, %fd90;
	fma.rn.f64 	%fd99, %fd93, %fd94, %fd91;
	ld.global.f64 	%fd100, [%rd24+48];
	ld.global.f64 	%fd101, [%rd25+48];
	add.s64 	%rd36, %rd23, %rd10;
	ld.global.f64 	%fd102, [%rd36];
	add.s64 	%rd37, %rd22, %rd10;
	ld.global.f64 	%fd103, [%rd37];
	fma.rn.f64 	%fd104, %fd100, %fd102, %fd96;
	fma.rn.f64 	%fd105, %fd101, %fd103, %fd97;
	fma.rn.f64 	%fd106, %fd100, %fd103, %fd98;
	fma.rn.f64 	%fd107, %fd101, %fd102, %fd99;
	ld.global.f64 	%fd108, [%rd24+56];
	ld.global.f64 	%fd109, [%rd25+56];
	add.s64 	%rd38, %rd23, %rd11;
	ld.global.f64 	%fd110, [%rd38];
	add.s64 	%rd39, %rd22, %rd11;
	ld.global.f64 	%fd111, [%rd39];
	fma.rn.f64 	%fd188, %fd108, %fd110, %fd104;
	fma.rn.f64 	%fd189, %fd109, %fd111, %fd105;
	fma.rn.f64 	%fd190, %fd108, %fd111, %fd106;
	fma.rn.f64 	%fd191, %fd109, %fd110, %fd107;
	add.s32 	%r36, %r36, 8;
	add.s32 	%r35, %r35, %r7;
	add.s64 	%rd85, %rd85, 64;
	setp.ne.s32 	%p3, %r36, 0;
	@%p3 bra 	$L__BB0_3;
$L__BB0_4:
	setp.eq.s32 	%p4, %r4, 0;
	@%p4 bra 	$L__BB0_12;
	and.b32  	%r13, %r18, 3;
	setp.lt.u32 	%p5, %r4, 4;
	@%p5 bra 	$L__BB0_7;
	add.s32 	%r27, %r38, %r3;
	mul.wide.u32 	%rd40, %r27, 8;
	add.s64 	%rd41, %rd4, %rd40;
	ld.global.f64 	%fd113, [%rd41];
	add.s64 	%rd42, %rd3, %rd40;
	ld.global.f64 	%fd114, [%rd42];
	mad.lo.s32 	%r28, %r38, %r18, %r2;
	mul.wide.s32 	%rd43, %r28, 8;
	add.s64 	%rd44, %rd2, %rd43;
	ld.global.f64 	%fd115, [%rd44];
	add.s64 	%rd45, %rd1, %rd43;
	ld.global.f64 	%fd116, [%rd45];
	fma.rn.f64 	%fd117, %fd113, %fd115, %fd188;
	fma.rn.f64 	%fd118, %fd114, %fd116, %fd189;
	fma.rn.f64 	%fd119, %fd113, %fd116, %fd190;
	fma.rn.f64 	%fd120, %fd114, %fd115, %fd191;
	cvt.u64.u32 	%rd46, %r3;
	cvt.u64.u32 	%rd47, %r38;
	add.s64 	%rd48, %rd47, %rd46;
	shl.b64 	%rd49, %rd48, 3;
	add.s64 	%rd50, %rd4, %rd49;
	ld.global.f64 	%fd121, [%rd50+8];
	add.s64 	%rd51, %rd3, %rd49;
	ld.global.f64 	%fd122, [%rd51+8];
	mul.wide.s32 	%rd52, %r18, 8;
	add.s64 	%rd53, %rd44, %rd52;
	ld.global.f64 	%fd123, [%rd53];
	add.s64 	%rd54, %rd45, %rd52;
	ld.global.f64 	%fd124, [%rd54];
	fma.rn.f64 	%fd125, %fd121, %fd123, %fd117;
	fma.rn.f64 	%fd126, %fd122, %fd124, %fd118;
	fma.rn.f64 	%fd127, %fd121, %fd124, %fd119;
	fma.rn.f64 	%fd128, %fd122, %fd123, %fd120;
	ld.global.f64 	%fd129, [%rd50+16];
	ld.global.f64 	%fd130, [%rd51+16];
	add.s64 	%rd55, %rd53, %rd52;
	ld.global.f64 	%fd131, [%rd55];
	add.s64 	%rd56, %rd54, %rd52;
	ld.global.f64 	%fd132, [%rd56];
	fma.rn.f64 	%fd133, %fd129, %fd131, %fd125;
	fma.rn.f64 	%fd134, %fd130, %fd132, %fd126;
	fma.rn.f64 	%fd135, %fd129, %fd132, %fd127;
	fma.rn.f64 	%fd136, %fd130, %fd131, %fd128;
	ld.global.f64 	%fd137, [%rd50+24];
	ld.global.f64 	%fd138, [%rd51+24];
	add.s64 	%rd57, %rd55, %rd52;
	ld.global.f64 	%fd139, [%rd57];
	add.s64 	%rd58, %rd56, %rd52;
	ld.global.f64 	%fd140, [%rd58];
	fma.rn.f64 	%fd188, %fd137, %fd139, %fd133;
	fma.rn.f64 	%fd189, %fd138, %fd140, %fd134;
	fma.rn.f64 	%fd190, %fd137, %fd140, %fd135;
	fma.rn.f64 	%fd191, %fd138, %fd139, %fd136;
	add.s32 	%r38, %r38, 4;
$L__BB0_7:
	setp.eq.s32 	%p6, %r13, 0;
	@%p6 bra 	$L__BB0_12;
	setp.eq.s32 	%p7, %r13, 1;
	@%p7 bra 	$L__BB0_10;
	add.s32 	%r29, %r38, %r3;
	mul.wide.u32 	%rd59, %r29, 8;
	add.s64 	%rd60, %rd4, %rd59;
	ld.global.f64 	%fd142, [%rd60];
	add.s64 	%rd61, %rd3, %rd59;
	ld.global.f64 	%fd143, [%rd61];
	mad.lo.s32 	%r30, %r38, %r18, %r2;
	mul.wide.s32 	%rd62, %r30, 8;
	add.s64 	%rd63, %rd2, %rd62;
	ld.global.f64 	%fd144, [%rd63];
	add.s64 	%rd64, %rd1, %rd62;
	ld.global.f64 	%fd145, [%rd64];
	fma.rn.f64 	%fd146, %fd142, %fd144, %fd188;
	fma.rn.f64 	%fd147, %fd143, %fd145, %fd189;
	fma.rn.f64 	%fd148, %fd142, %fd145, %fd190;
	fma.rn.f64 	%fd149, %fd143, %fd144, %fd191;
	cvt.u64.u32 	%rd65, %r3;
	cvt.u64.u32 	%rd66, %r38;
	add.s64 	%rd67, %rd66, %rd65;
	shl.b64 	%rd68, %rd67, 3;
	add.s64 	%rd69, %rd4, %rd68;
	ld.global.f64 	%fd150, [%rd69+8];
	add.s64 	%rd70, %rd3, %rd68;
	ld.global.f64 	%fd151, [%rd70+8];
	mul.wide.s32 	%rd71, %r18, 8;
	add.s64 	%rd72, %rd63, %rd71;
	ld.global.f64 	%fd152, [%rd72];
	add.s64 	%rd73, %rd64, %rd71;
	ld.global.f64 	%fd153, [%rd73];
	fma.rn.f64 	%fd188, %fd150, %fd152, %fd146;
	fma.rn.f64 	%fd189, %fd151, %fd153, %fd147;
	fma.rn.f64 	%fd190, %fd150, %fd153, %fd148;
	fma.rn.f64 	%fd191, %fd151, %fd152, %fd149;
	add.s32 	%r38, %r38, 2;
$L__BB0_10:
	and.b32  	%r31, %r18, 1;
	setp.eq.b32 	%p8, %r31, 1;
	not.pred 	%p9, %p8;
	@%p9 bra 	$L__BB0_12;
	add.s32 	%r32, %r38, %r3;
	mul.wide.u32 	%rd74, %r32, 8;
	add.s64 	%rd75, %rd4, %rd74;
	ld.global.f64 	%fd154, [%rd75];
	add.s64 	%rd76, %rd3, %rd74;
	ld.global.f64 	%fd155, [%rd76];
	mad.lo.s32 	%r33, %r38, %r18, %r2;
	mul.wide.s32 	%rd77, %r33, 8;
	add.s64 	%rd78, %rd2, %rd77;
	ld.global.f64 	%fd156, [%rd78];
	add.s64 	%rd79, %rd1, %rd77;
	ld.global.f64 	%fd157, [%rd79];
	fma.rn.f64 	%fd188, %fd154, %fd156, %fd188;
	fma.rn.f64 	%fd189, %fd155, %fd157, %fd189;
	fma.rn.f64 	%fd190, %fd154, %fd157, %fd190;
	fma.rn.f64 	%fd191, %fd155, %fd156, %fd191;
$L__BB0_12:
	sub.f64 	%fd158, %fd188, %fd189;
	add.f64 	%fd159, %fd190, %fd191;
	add.s32 	%r34, %r3, %r2;
	cvta.to.global.u64 	%rd80, %rd15;
	mul.wide.s32 	%rd81, %r34, 8;
	add.s64 	%rd82, %rd80, %rd81;
	st.global.f64 	[%rd82], %fd158;
	cvta.to.global.u64 	%rd83, %rd16;
	add.s64 	%rd84, %rd83, %rd81;
	st.global.f64 	[%rd84], %fd159;
$L__BB0_13:
	ret;

}


// ===== COMPILED SASS (sm_100) =====

	.target	sm_100

	.elftype	@"ET_EXEC"


//--------------------- .note.nv.tkinfo           --------------------------
	.section	.note.nv.tkinfo,"",@"SHT_NOTE"
	.sectionflags	@"SHF_NOTE_NV_TKINFO"
	.tkinfo
        /*0018*/ 	.word	0x00000002
        /*0030*/ 	.string	""
        /*0030*/ 	.string	"ptxas"
        /*0030*/ 	.string	"Cuda compilation tools, release 13.0, V13.0.88"
        /*0030*/ 	.string	"Build cuda_13.0.r13.0/compiler.36424714_0"
        /*0030*/ 	.string	"-arch sm_100 -m 64 "



//--------------------- .note.nv.cuinfo           --------------------------
	.section	.note.nv.cuinfo,"",@"SHT_NOTE"
	.sectionflags	@"SHF_NOTE_NV_CUINFO"
        /*0018*/ 	.short	0x0002
        /*001a*/ 	.short	0x0064
        /*001c*/ 	.short	0x0082
	.zero		2


//--------------------- .nv.info                  --------------------------
	.section	.nv.info,"",@"SHT_CUDA_INFO"
	.align	4


	//----- nvinfo : EIATTR_REGCOUNT
	.align		4
        /*0000*/ 	.byte	0x04, 0x2f
        /*0002*/ 	.short	(.L_1 - .L_0)
	.align		4
.L_0:
        /*0004*/ 	.word	index@(_Z18complex_matrix_mulPKdS0_S0_S0_PdS1_i)
        /*0008*/ 	.word	0x00000028


	//----- nvinfo : EIATTR_FRAME_SIZE
	.align		4
.L_1:
        /*000c*/ 	.byte	0x04, 0x11
        /*000e*/ 	.short	(.L_3 - .L_2)
	.align		4
.L_2:
        /*0010*/ 	.word	index@(_Z18complex_matrix_mulPKdS0_S0_S0_PdS1_i)
        /*0014*/ 	.word	0x00000000


	//----- nvinfo : EIATTR_MIN_STACK_SIZE
	.align		4
.L_3:
        /*0018*/ 	.byte	0x04, 0x12
        /*001a*/ 	.short	(.L_5 - .L_4)
	.align		4
.L_4:
        /*001c*/ 	.word	index@(_Z18complex_matrix_mulPKdS0_S0_S0_PdS1_i)
        /*0020*/ 	.word	0x00000000
.L_5:


//--------------------- .nv.compat                --------------------------
	.section	.nv.compat,"",@"SHT_CUDA_COMPAT_INFO"
	.align	4
        /*0000*/ 	.byte	0x02, 0x09, 0x00, 0x00, 0x02, 0x02, 0x01, 0x00, 0x02, 0x05, 0x05, 0x00, 0x03, 0x07, 0x01, 0x01
        /*0010*/ 	.byte	0x02, 0x03, 0x00, 0x00, 0x02, 0x06, 0x01, 0x00, 0x04, 0x0b, 0x08, 0x00, 0x01, 0x00, 0x00, 0x00
        /*0020*/ 	.byte	0x00, 0x00, 0x00, 0x00


//--------------------- .nv.info._Z18complex_matrix_mulPKdS0_S0_S0_PdS1_i --------------------------
	.section	.nv.info._Z18complex_matrix_mulPKdS0_S0_S0_PdS1_i,"",@"SHT_CUDA_INFO"
	.sectionflags	@""
	.align	4


	//----- nvinfo : EIATTR_CUDA_API_VERSION
	.align		4
        /*0000*/ 	.byte	0x04, 0x37
        /*0002*/ 	.short	(.L_7 - .L_6)
.L_6:
        /*0004*/ 	.word	0x00000082


	//----- nvinfo : EIATTR_KPARAM_INFO
	.align		4
.L_7:
        /*0008*/ 	.byte	0x04, 0x17
        /*000a*/ 	.short	(.L_9 - .L_8)
.L_8:
        /*000c*/ 	.word	0x00000000
        /*0010*/ 	.short	0x0006
        /*0012*/ 	.short	0x0030
        /*0014*/ 	.byte	0x00, 0xf0, 0x11, 0x00


	//----- nvinfo : EIATTR_KPARAM_INFO
	.align		4
.L_9:
        /*0018*/ 	.byte	0x04, 0x17
        /*001a*/ 	.short	(.L_11 - .L_10)
.L_10:
        /*001c*/ 	.word	0x00000000
        /*0020*/ 	.short	0x0005
        /*0022*/ 	.short	0x0028
        /*0024*/ 	.byte	0x00, 0xf5, 0x21, 0x00


	//----- nvinfo : EIATTR_KPARAM_INFO
	.align		4
.L_11:
        /*0028*/ 	.byte	0x04, 0x17
        /*002a*/ 	.short	(.L_13 - .L_12)
.L_12:
        /*002c*/ 	.word	0x00000000
        /*0030*/ 	.short	0x0004
        /*0032*/ 	.short	0x0020
        /*0034*/ 	.byte	0x00, 0xf5, 0x21, 0x00


	//----- nvinfo : EIATTR_KPARAM_INFO
	.align		4
.L_13:
        /*0038*/ 	.byte	0x04, 0x17
        /*003a*/ 	.short	(.L_15 - .L_14)
.L_14:
        /*003c*/ 	.word	0x00000000
        /*0040*/ 	.short	0x0003
        /*0042*/ 	.short	0x0018
        /*0044*/ 	.byte	0x00, 0xf5, 0x21, 0x00


	//----- nvinfo : EIATTR_KPARAM_INFO
	.align		4
.L_15:
        /*0048*/ 	.byte	0x04, 0x17
        /*004a*/ 	.short	(.L_17 - .L_16)
.L_16:
        /*004c*/ 	.word	0x00000000
        /*0050*/ 	.short	0x0002
        /*0052*/ 	.short	0x0010
        /*0054*/ 	.byte	0x00, 0xf5, 0x21, 0x00


	//----- nvinfo : EIATTR_KPARAM_INFO
	.align		4
.L_17:
        /*0058*/ 	.byte	0x04, 0x17
        /*005a*/ 	.short	(.L_19 - .L_18)
.L_18:
        /*005c*/ 	.word	0x00000000
        /*0060*/ 	.short	0x0001
        /*0062*/ 	.short	0x0008
        /*0064*/ 	.byte	0x00, 0xf5, 0x21, 0x00


	//----- nvinfo : EIATTR_KPARAM_INFO
	.align		4
.L_19:
        /*0068*/ 	.byte	0x04, 0x17
        /*006a*/ 	.short	(.L_21 - .L_20)
.L_20:
        /*006c*/ 	.word	0x00000000
        /*0070*/ 	.short	0x0000
        /*0072*/ 	.short	0x0000
        /*0074*/ 	.byte	0x00, 0xf5, 0x21, 0x00


	//----- nvinfo : EIATTR_SPARSE_MMA_MASK
	.align		4
.L_21:
        /*0078*/ 	.byte	0x03, 0x50
        /*007a*/ 	.short	0x0000


	//----- nvinfo : EIATTR_MAXREG_COUNT
	.align		4
        /*007c*/ 	.byte	0x03, 0x1b
        /*007e*/ 	.short	0x00ff


	//----- nvinfo : EIATTR_MERCURY_ISA_VERSION
	.align		4
        /*0080*/ 	.byte	0x03, 0x5f
        /*0082*/ 	.short	0x0101


	//----- nvinfo : EIATTR_VRC_CTA_INIT_COUNT
	.align		4
        /*0084*/ 	.byte	0x02, 0x4a
	.zero		1
	.zero		1


	//----- nvinfo : EIATTR_EXIT_INSTR_OFFSETS
	.align		4
        /*0088*/ 	.byte	0x04, 0x1c
        /*008a*/ 	.short	(.L_23 - .L_22)


	//   ....[0]....
.L_22:
        /*008c*/ 	.word	0x000000c0


	//   ....[1]....
        /*0090*/ 	.word	0x00001000


	//----- nvinfo : EIATTR_CBANK_PARAM_SIZE
	.align		4
.L_23:
        /*0094*/ 	.byte	0x03, 0x19
        /*0096*/ 	.short	0x0034


	//----- nvinfo : EIATTR_PARAM_CBANK
	.align		4
        /*0098*/ 	.byte	0x04, 0x0a
        /*009a*/ 	.short	(.L_25 - .L_24)
	.align		4
.L_24:
        /*009c*/ 	.word	index@(.nv.constant0._Z18complex_matrix_mulPKdS0_S0_S0_PdS1_i)
        /*00a0*/ 	.short	0x0380
        /*00a2*/ 	.short	0x0034


	//----- nvinfo : EIATTR_SW_WAR
	.align		4
.L_25:
        /*00a4*/ 	.byte	0x04, 0x36
        /*00a6*/ 	.short	(.L_27 - .L_26)
.L_26:
        /*00a8*/ 	.word	0x00000008
.L_27:


//--------------------- .nv.callgraph             --------------------------
	.section	.nv.callgraph,"",@"SHT_CUDA_CALLGRAPH"
	.align	4
	.sectionentsize	8
	.align		4
        /*0000*/ 	.word	0x00000000
	.align		4
        /*0004*/ 	.word	0xffffffff
	.align		4
        /*0008*/ 	.word	0x00000000
	.align		4
        /*000c*/ 	.word	0xfffffffe
	.align		4
        /*0010*/ 	.word	0x00000000
	.align		4
        /*0014*/ 	.word	0xfffffffd
	.align		4
        /*0018*/ 	.word	0x00000000
	.align		4
        /*001c*/ 	.word	0xfffffffc


//--------------------- .text._Z18complex_matrix_mulPKdS0_S0_S0_PdS1_i --------------------------
	.section	.text._Z18complex_matrix_mulPKdS0_S0_S0_PdS1_i,"ax",@progbits
	.align	128
        .global         _Z18complex_matrix_mulPKdS0_S0_S0_PdS1_i
        .type           _Z18complex_matrix_mulPKdS0_S0_S0_PdS1_i,@function
        .size           _Z18complex_matrix_mulPKdS0_S0_S0_PdS1_i,(.L_x_6 - _Z18complex_matrix_mulPKdS0_S0_S0_PdS1_i)
        .other          _Z18complex_matrix_mulPKdS0_S0_S0_PdS1_i,@"STO_CUDA_ENTRY STV_DEFAULT"
_Z18complex_matrix_mulPKdS0_S0_S0_PdS1_i:
.text._Z18complex_matrix_mulPKdS0_S0_S0_PdS1_i:
[----:B------:R-:W-:Y:S01]  /*0000*/  LDC R1, c[0x0][0x37c] ;  /* 0x0000df00ff017b82 */ /* 0x000fe20000000800 */
[----:B------:R-:W0:Y:S07]  /*0010*/  S2R R3, SR_TID.Y ;  /* 0x0000000000037919 */ /* 0x000e2e0000002200 */
[----:B------:R-:W0:Y:S01]  /*0020*/  S2UR UR4, SR_CTAID.Y ;  /* 0x00000000000479c3 */ /* 0x000e220000002600 */
[----:B------:R-:W1:Y:S07]  /*0030*/  S2R R5, SR_TID.X ;  /* 0x0000000000057919 */ /* 0x000e6e0000002100 */
[----:B------:R-:W0:Y:S08]  /*0040*/  LDC R2, c[0x0][0x364] ;  /* 0x0000d900ff027b82 */ /* 0x000e300000000800 */
[----:B------:R-:W1:Y:S08]  /*0050*/  S2UR UR5, SR_CTAID.X ;  /* 0x00000000000579c3 */ /* 0x000e700000002500 */
[----:B------:R-:W1:Y:S08]  /*0060*/  LDC R4, c[0x0][0x360] ;  /* 0x0000d800ff047b82 */ /* 0x000e700000000800 */
[----:B------:R-:W2:Y:S01]  /*0070*/  LDC R0, c[0x0][0x3b0] ;  /* 0x0000ec00ff007b82 */ /* 0x000ea20000000800 */
[----:B0-----:R-:W-:-:S02]  /*0080*/  IMAD R2, R2, UR4, R3 ;  /* 0x0000000402027c24 */ /* 0x001fc4000f8e0203 */
[----:B-1----:R-:W-:-:S05]  /*0090*/  IMAD R3, R4, UR5, R5 ;  /* 0x0000000504037c24 */ /* 0x002fca000f8e0205 */
[----:B------:R-:W-:-:S04]  /*00a0*/  VIMNMX R5, PT, PT, R2, R3, !PT ;  /* 0x0000000302057248 */ /* 0x000fc80007fe0100 */
[----:B--2---:R-:W-:-:S13]  /*00b0*/  ISETP.GE.AND P0, PT, R5, R0, PT ;  /* 0x000000000500720c */ /* 0x004fda0003f06270 */
[----:B------:R-:W-:Y:S05]  /*00c0*/  @P0 EXIT ;  /* 0x000000000000094d */ /* 0x000fea0003800000 */
[----:B------:R-:W-:Y:S01]  /*00d0*/  ISETP.GE.U32.AND P0, PT, R0, 0x8, PT ;  /* 0x000000080000780c */ /* 0x000fe20003f06070 */
[----:B------:R-:W0:Y:S01]  /*00e0*/  LDCU.64 UR4, c[0x0][0x358] ;  /* 0x00006b00ff0477ac */ /* 0x000e220008000a00 */
[----:B------:R-:W-:Y:S02]  /*00f0*/  HFMA2 R5, -RZ, RZ, 0, 0 ;  /* 0x00000000ff057431 */ /* 0x000fe400000001ff */
[----:B------:R-:W-:Y:S01]  /*0100*/  IMAD R2, R2, R0, RZ ;  /* 0x0000000002027224 */ /* 0x000fe200078e02ff */
[----:B------:R-:W-:Y:S02]  /*0110*/  CS2R R20, SRZ ;  /* 0x0000000000147805 */ /* 0x000fe4000001ff00 */
[----:B------:R-:W-:Y:S02]  /*0120*/  CS2R R22, SRZ ;  /* 0x0000000000167805 */ /* 0x000fe4000001ff00 */
[----:B------:R-:W-:Y:S02]  /*0130*/  CS2R R18, SRZ ;  /* 0x0000000000127805 */ /* 0x000fe4000001ff00 */
[----:B------:R-:W-:-:S02]  /*0140*/  CS2R R8, SRZ ;  /* 0x0000000000087805 */ /* 0x000fc4000001ff00 */
[----:B------:R-:W-:Y:S05]  /*0150*/  @!P0 BRA `(.L_x_0) ;  /* 0x0000000400888947 */ /* 0x000fea0003800000 */
[----:B------:R-:W-:Y:S01]  /*0160*/  LOP3.LUT R5, R0, 0x7ffffff8, RZ, 0xc0, !PT ;  /* 0x7ffffff800057812 */ /* 0x000fe200078ec0ff */
[----:B------:R-:W-:Y:S01]  /*0170*/  IMAD.WIDE.U32 R6, R2, 0x8, RZ ;  /* 0x0000000802067825 */ /* 0x000fe200078e00ff */
[----:B------:R-:W-:Y:S02]  /*0180*/  MOV R35, R3 ;  /* 0x0000000300237202 */ /* 0x000fe40000000f00 */
[----:B------:R-:W-:Y:S02]  /*0190*/  CS2R R20, SRZ ;  /* 0x0000000000147805 */ /* 0x000fe4000001ff00 */
[----:B------:R-:W-:Y:S01]  /*01a0*/  IADD3 R4, PT, PT, -R5, RZ, RZ ;  /* 0x000000ff05047210 */ /* 0x000fe20007ffe1ff */
[----:B------:R-:W1:Y:S06]  /*01b0*/  LDCU.128 UR8, c[0x0][0x380] ;  /* 0x00007000ff0877ac */ /* 0x000e6c0008000c00 */
.L_x_1:
[----:B------:R-:W2:Y:S01]  /*01c0*/  LDC.64 R28, c[0x0][0x390] ;  /* 0x0000e400ff1c7b82 */ /* 0x000ea20000000a00 */
[C---:B-1----:R-:W-:Y:S02]  /*01d0*/  IADD3 R36, P0, PT, R6.reuse, UR8, RZ ;  /* 0x0000000806247c10 */ /* 0x042fe4000ff1e0ff */
[----:B------:R-:W-:Y:S02]  /*01e0*/  IADD3 R32, P1, PT, R6, UR10, RZ ;  /* 0x0000000a06207c10 */ /* 0x000fe4000ff3e0ff */
[C---:B------:R-:W-:Y:S02]  /*01f0*/  IADD3.X R37, PT, PT, R7.reuse, UR9, RZ, P0, !PT ;  /* 0x0000000907257c10 */ /* 0x040fe400087fe4ff */
[----:B------:R-:W-:Y:S01]  /*0200*/  IADD3.X R33, PT, PT, R7, UR11, RZ, P1, !PT ;  /* 0x0000000b07217c10 */ /* 0x000fe20008ffe4ff */
[----:B------:R-:W1:Y:S02]  /*0210*/  LDC.64 R24, c[0x0][0x398] ;  /* 0x0000e600ff187b82 */ /* 0x000e640000000a00 */
[----:B0-----:R-:W3:Y:S04]  /*0220*/  LDG.E.64 R16, desc[UR4][R36.64] ;  /* 0x0000000424107981 */ /* 0x001ee8000c1e1b00 */
[----:B------:R-:W4:Y:S01]  /*0230*/  LDG.E.64 R12, desc[UR4][R32.64] ;  /* 0x00000004200c7981 */ /* 0x000f22000c1e1b00 */
[----:B--2---:R-:W-:-:S05]  /*0240*/  IMAD.WIDE R28, R35, 0x8, R28 ;  /* 0x00000008231c7825 */ /* 0x004fca00078e021c */
[----:B------:R-:W3:Y:S01]  /*0250*/  LDG.E.64 R10, desc[UR4][R28.64] ;  /* 0x000000041c0a7981 */ /* 0x000ee2000c1e1b00 */
[----:B-1----:R-:W-:-:S05]  /*0260*/  IMAD.WIDE R24, R35, 0x8, R24 ;  /* 0x0000000823187825 */ /* 0x002fca00078e0218 */
[----:B------:R-:W2:Y:S01]  /*0270*/  LDG.E.64 R14, desc[UR4][R24.64] ;  /* 0x00000004180e7981 */ /* 0x000ea2000c1e1b00 */
[----:B------:R-:W-:-:S04]  /*0280*/  IMAD.WIDE R30, R0, 0x8, R28 ;  /* 0x00000008001e7825 */ /* 0x000fc800078e021c */
[----:B------:R-:W-:Y:S01]  /*0290*/  IMAD.WIDE R26, R0, 0x8, R24 ;  /* 0x00000008001a7825 */ /* 0x000fe200078e0218 */
[-C--:B---3--:R-:W-:Y:S02]  /*02a0*/  DFMA R8, R16, R10.reuse, R8 ;  /* 0x0000000a1008722b */ /* 0x088fe40000000008 */
[----:B----4-:R-:W-:Y:S01]  /*02b0*/  DFMA R20, R12, R10, R20 ;  /* 0x0000000a0c14722b */ /* 0x010fe20000000014 */
[----:B------:R-:W3:Y:S01]  /*02c0*/  LDG.E.64 R10, desc[UR4][R32.64+0x8] ;  /* 0x00000804200a7981 */ /* 0x000ee2000c1e1b00 */
[-C--:B--2---:R-:W-:Y:S02]  /*02d0*/  DFMA R22, R16, R14.reuse, R22 ;  /* 0x0000000e1016722b */ /* 0x084fe40000000016 */
[----:B------:R-:W-:Y:S01]  /*02e0*/  DFMA R18, R12, R14, R18 ;  /* 0x0000000e0c12722b */ /* 0x000fe20000000012 */
[----:B------:R-:W2:Y:S04]  /*02f0*/  LDG.E.64 R16, desc[UR4][R36.64+0x8] ;  /* 0x0000080424107981 */ /* 0x000ea8000c1e1b00 */
[----:B------:R-:W2:Y:S04]  /*0300*/  LDG.E.64 R12, desc[UR4][R30.64] ;  /* 0x000000041e0c7981 */ /* 0x000ea8000c1e1b00 */
[----:B------:R-:W4:Y:S01]  /*0310*/  LDG.E.64 R14, desc[UR4][R26.64] ;  /* 0x000000041a0e7981 */ /* 0x000f22000c1e1b00 */
[----:B--2---:R-:W-:-:S02]  /*0320*/  DFMA R8, R16, R12, R8 ;  /* 0x0000000c1008722b */ /* 0x004fc40000000008 */
[-C--:B----4-:R-:W-:Y:S02]  /*0330*/  DFMA R16, R16, R14.reuse, R22 ;  /* 0x0000000e1010722b */ /* 0x090fe40000000016 */
[----:B---3--:R-:W-:Y:S01]  /*0340*/  DFMA R14, R10, R14, R18 ;  /* 0x0000000e0a0e722b */ /* 0x008fe20000000012 */
[----:B------:R-:W-:-:S04]  /*0350*/  IMAD.WIDE R22, R0, 0x10, R28 ;  /* 0x0000001000167825 */ /* 0x000fc800078e021c */
[C---:B------:R-:W-:Y:S01]  /*0360*/  IMAD.WIDE R18, R0.reuse, 0x10, R24 ;  /* 0x0000001000127825 */ /* 0x040fe200078e0218 */
[----:B------:R-:W-:Y:S01]  /*0370*/  DFMA R12, R10, R12, R20 ;  /* 0x0000000c0a0c722b */ /* 0x000fe20000000014 */
[----:B------:R-:W2:Y:S04]  /*0380*/  LDG.E.64 R22, desc[UR4][R22.64] ;  /* 0x0000000416167981 */ /* 0x000ea8000c1e1b00 */
[----:B------:R-:W2:Y:S04]  /*0390*/  LDG.E.64 R20, desc[UR4][R36.64+0x10] ;  /* 0x0000100424147981 */ /* 0x000ea8000c1e1b00 */
[----:B------:R-:W3:Y:S04]  /*03a0*/  LDG.E.64 R18, desc[UR4][R18.64] ;  /* 0x0000000412127981 */ /* 0x000ee8000c1e1b00 */
[----:B------:R-:W4:Y:S01]  /*03b0*/  LDG.E.64 R10, desc[UR4][R32.64+0x10] ;  /* 0x00001004200a7981 */ /* 0x000f22000c1e1b00 */
[----:B------:R-:W-:-:S04]  /*03c0*/  IMAD.WIDE R30, R0, 0x18, R28 ;  /* 0x00000018001e7825 */ /* 0x000fc800078e021c */
[----:B------:R-:W-:Y:S01]  /*03d0*/  IMAD.WIDE R26, R0, 0x18, R24 ;  /* 0x00000018001a7825 */ /* 0x000fe200078e0218 */
[C---:B--2---:R-:W-:Y:S02]  /*03e0*/  DFMA R8, R20.reuse, R22, R8 ;  /* 0x000000161408722b */ /* 0x044fe40000000008 */
[----:B---3--:R-:W-:Y:S01]  /*03f0*/  DFMA R20, R20, R18, R16 ;  /* 0x000000121414722b */ /* 0x008fe20000000010 */
[----:B------:R-:W2:Y:S01]  /*0400*/  LDG.E.64 R16, desc[UR4][R36.64+0x18] ;  /* 0x0000180424107981 */ /* 0x000ea2000c1e1b00 */
[C---:B----4-:R-:W-:Y:S02]  /*0410*/  DFMA R22, R10.reuse, R22, R12 ;  /* 0x000000160a16722b */ /* 0x050fe4000000000c */
[----:B------:R-:W-:Y:S01]  /*0420*/  DFMA R18, R10, R18, R14 ;  /* 0x000000120a12722b */ /* 0x000fe2000000000e */
[----:B------:R-:W2:Y:S04]  /*0430*/  LDG.E.64 R12, desc[UR4][R30.64] ;  /* 0x000000041e0c7981 */ /* 0x000ea8000c1e1b00 */
[----:B------:R-:W3:Y:S04]  /*0440*/  LDG.E.64 R14, desc[UR4][R26.64] ;  /* 0x000000041a0e7981 */ /* 0x000ee8000c1e1b00 */
[----:B------:R-:W4:Y:S01]  /*0450*/  LDG.E.64 R10, desc[UR4][R32.64+0x18] ;  /* 0x00001804200a7981 */ /* 0x000f22000c1e1b00 */
[----:B--2---:R-:W-:-:S02]  /*0460*/  DFMA R8, R16, R12, R8 ;  /* 0x0000000c1008722b */ /* 0x004fc40000000008 */
[-C--:B---3--:R-:W-:Y:S01]  /*0470*/  DFMA R16, R16, R14.reuse, R20 ;  /* 0x0000000e1010722b */ /* 0x088fe20000000014 */
[----:B------:R-:W-:Y:S01]  /*0480*/  IMAD.WIDE R20, R0, 0x20, R28 ;  /* 0x0000002000147825 */ /* 0x000fe200078e021c */
[----:B----4-:R-:W-:-:S03]  /*0490*/  DFMA R14, R10, R14, R18 ;  /* 0x0000000e0a0e722b */ /* 0x010fc60000000012 */
        /* <DEDUP_REMOVED lines=9> */
[-C--:B---3--:R-:W-:Y:S01]  /*0530*/  DFMA R22, R22, R18.reuse, R16 ;  /* 0x000000121616722b */ /* 0x088fe20000000010 */
[----:B------:R-:W2:Y:S01]  /*0540*/  LDG.E.64 R16, desc[UR4][R32.64+0x28] ;  /* 0x0000280420107981 */ /* 0x000ea2000c1e1b00 */
[C---:B----4-:R-:W-:Y:S02]  /*0550*/  DFMA R18, R10.reuse, R18, R14 ;  /* 0x000000120a12722b */ /* 0x050fe4000000000e */
[----:B------:R-:W-:Y:S01]  /*0560*/  DFMA R20, R10, R20, R12 ;  /* 0x000000140a14722b */ /* 0x000fe2000000000c */
[----:B------:R-:W3:Y:S04]  /*0570*/  LDG.E.64 R14, desc[UR4][R30.64] ;  /* 0x000000041e0e7981 */ /* 0x000ee8000c1e1b00 */
[----:B------:R-:W3:Y:S04]  /*0580*/  LDG.E.64 R10, desc[UR4][R36.64+0x28] ;  /* 0x00002804240a7981 */ /* 0x000ee8000c1e1b00 */
[----:B------:R-:W4:Y:S04]  /*0590*/  LDG.E.64 R12, desc[UR4][R26.64] ;  /* 0x000000041a0c7981 */ /* 0x000f28000c1e1b00 */
[----:B------:R-:W5:Y:S04]  /*05a0*/  LDG.E.64 R30, desc[UR4][R32.64+0x38] ;  /* 0x00003804201e7981 */ /* 0x000f68000c1e1b00 */
[----:B------:R-:W5:Y:S01]  /*05b0*/  LDG.E.64 R26, desc[UR4][R36.64+0x38] ;  /* 0x00003804241a7981 */ /* 0x000f62000c1e1b00 */
[----:B---3--:R-:W-:-:S02]  /*05c0*/  DFMA R8, R10, R14, R8 ;  /* 0x0000000e0a08722b */ /* 0x008fc40000000008 */
[-C--:B----4-:R-:W-:Y:S02]  /*05d0*/  DFMA R10, R10, R12.reuse, R22 ;  /* 0x0000000c0a0a722b */ /* 0x090fe40000000016 */
[----:B--2---:R-:W-:Y:S01]  /*05e0*/  DFMA R12, R16, R12, R18 ;  /* 0x0000000c100c722b */ /* 0x004fe20000000012 */
[----:B------:R-:W-:-:S04]  /*05f0*/  IMAD.WIDE R22, R0, 0x30, R24 ;  /* 0x0000003000167825 */ /* 0x000fc800078e0218 */
[C-C-:B------:R-:W-:Y:S01]  /*0600*/  IMAD.WIDE R18, R0.reuse, 0x30, R28.reuse ;  /* 0x0000003000127825 */ /* 0x140fe200078e021c */
[----:B------:R-:W-:Y:S01]  /*0610*/  DFMA R14, R16, R14, R20 ;  /* 0x0000000e100e722b */ /* 0x000fe20000000014 */
[----:B------:R-:W2:Y:S02]  /*0620*/  LDG.E.64 R22, desc[UR4][R22.64] ;  /* 0x0000000416167981 */ /* 0x000ea4000c1e1b00 */
[C---:B------:R-:W-:Y:S02]  /*0630*/  IMAD.WIDE R28, R0.reuse, 0x38, R28 ;  /* 0x00000038001c7825 */ /* 0x040fe400078e021c */
[----:B------:R-:W2:Y:S02]  /*0640*/  LDG.E.64 R16, desc[UR4][R36.64+0x30] ;  /* 0x0000300424107981 */ /* 0x000ea4000c1e1b00 */
[----:B------:R-:W-:Y:S02]  /*0650*/  IMAD.WIDE R24, R0, 0x38, R24 ;  /* 0x0000003800187825 */ /* 0x000fe400078e0218 */
[----:B------:R-:W3:Y:S04]  /*0660*/  LDG.E.64 R18, desc[UR4][R18.64] ;  /* 0x0000000412127981 */ /* 0x000ee8000c1e1b00 */
[----:B------:R-:W4:Y:S04]  /*0670*/  LDG.E.64 R20, desc[UR4][R32.64+0x30] ;  /* 0x0000300420147981 */ /* 0x000f28000c1e1b00 */
[----:B------:R-:W5:Y:S04]  /*0680*/  LDG.E.64 R28, desc[UR4][R28.64] ;  /* 0x000000041c1c7981 */ /* 0x000f68000c1e1b00 */
[----:B------:R-:W5:Y:S01]  /*0690*/  LDG.E.64 R24, desc[UR4][R24.64] ;  /* 0x0000000418187981 */ /* 0x000f62000c1e1b00 */
[----:B------:R-:W-:-:S04]  /*06a0*/  IADD3 R4, PT, PT, R4, 0x8, RZ ;  /* 0x0000000804047810 */ /* 0x000fc80007ffe0ff */
[----:B------:R-:W-:Y:S02]  /*06b0*/  ISETP.NE.AND P0, PT, R4, RZ, PT ;  /* 0x000000ff0400720c */ /* 0x000fe40003f05270 */
[----:B------:R-:W-:Y:S02]  /*06c0*/  IADD3 R6, P1, PT, R6, 0x40, RZ ;  /* 0x0000004006067810 */ /* 0x000fe40007f3e0ff */
[----:B------:R-:W-:-:S03]  /*06d0*/  LEA R35, R0, R35, 0x3 ;  /* 0x0000002300237211 */ /* 0x000fc600078e18ff */
[----:B------:R-:W-:Y:S01]  /*06e0*/  IMAD.X R7, RZ, RZ, R7, P1 ;  /* 0x000000ffff077224 */ /* 0x000fe200008e0607 */
[C---:B--2---:R-:W-:Y:S02]  /*06f0*/  DFMA R10, R16.reuse, R22, R10 ;  /* 0x00000016100a722b */ /* 0x044fe4000000000a */
[-C--:B---3--:R-:W-:Y:S02]  /*0700*/  DFMA R8, R16, R18.reuse, R8 ;  /* 0x000000121008722b */ /* 0x088fe40000000008 */
[C---:B----4-:R-:W-:Y:S02]  /*0710*/  DFMA R14, R20.reuse, R18, R14 ;  /* 0x00000012140e722b */ /* 0x050fe4000000000e */
[----:B------:R-:W-:-:S04]  /*0720*/  DFMA R12, R20, R22, R12 ;  /* 0x00000016140c722b */ /* 0x000fc8000000000c */
[-C--:B-----5:R-:W-:Y:S02]  /*0730*/  DFMA R8, R26, R28.reuse, R8 ;  /* 0x0000001c1a08722b */ /* 0x0a0fe40000000008 */
[C---:B------:R-:W-:Y:S02]  /*0740*/  DFMA R20, R30.reuse, R28, R14 ;  /* 0x0000001c1e14722b */ /* 0x040fe4000000000e */
[-C--:B------:R-:W-:Y:S02]  /*0750*/  DFMA R18, R30, R24.reuse, R12 ;  /* 0x000000181e12722b */ /* 0x080fe4000000000c */
[----:B------:R-:W-:Y:S01]  /*0760*/  DFMA R22, R26, R24, R10 ;  /* 0x000000181a16722b */ /* 0x000fe2000000000a */
[----:B------:R-:W-:Y:S10]  /*0770*/  @P0 BRA `(.L_x_1) ;  /* 0xfffffff800900947 */ /* 0x000ff4000383ffff */
.L_x_0:
[----:B------:R-:W-:-:S04]  /*0780*/  LOP3.LUT R6, R0, 0x7, RZ, 0xc0, !PT ;  /* 0x0000000700067812 */ /* 0x000fc800078ec0ff */
[----:B------:R-:W-:-:S13]  /*0790*/  ISETP.NE.AND P0, PT, R6, RZ, PT ;  /* 0x000000ff0600720c */ /* 0x000fda0003f05270 */
[----:B------:R-:W-:Y:S05]  /*07a0*/  @!P0 BRA `(.L_x_2) ;  /* 0x0000000400f08947 */ /* 0x000fea0003800000 */
[----:B------:R-:W-:Y:S02]  /*07b0*/  ISETP.GE.U32.AND P1, PT, R6, 0x4, PT ;  /* 0x000000040600780c */ /* 0x000fe40003f26070 */
[----:B------:R-:W-:-:S04]  /*07c0*/  LOP3.LUT R4, R0, 0x3, RZ, 0xc0, !PT ;  /* 0x0000000300047812 */ /* 0x000fc800078ec0ff */
[----:B------:R-:W-:-:S07]  /*07d0*/  ISETP.NE.AND P0, PT, R4, RZ, PT ;  /* 0x000000ff0400720c */ /* 0x000fce0003f05270 */
[----:B------:R-:W-:Y:S06]  /*07e0*/  @!P1 BRA `(.L_x_3) ;  /* 0x0000000000e89947 */ /* 0x000fec0003800000 */
[----:B------:R-:W1:Y:S01]  /*07f0*/  LDC.64 R26, c[0x0][0x380] ;  /* 0x0000e000ff1a7b82 */ /* 0x000e620000000a00 */
[----:B------:R-:W-:Y:S01]  /*0800*/  IADD3 R11, PT, PT, R2, R5, RZ ;  /* 0x00000005020b7210 */ /* 0x000fe20007ffe0ff */
[----:B------:R-:W-:Y:S01]  /*0810*/  IMAD R13, R5, R0, R3 ;  /* 0x00000000050d7224 */ /* 0x000fe200078e0203 */
[----:B------:R-:W2:Y:S05]  /*0820*/  LDCU.128 UR8, c[0x0][0x380] ;  /* 0x00007000ff0877ac */ /* 0x000eaa0008000c00 */
[----:B------:R-:W3:Y:S08]  /*0830*/  LDC.64 R28, c[0x0][0x390] ;  /* 0x0000e400ff1c7b82 */ /* 0x000ef00000000a00 */
[----:B------:R-:W4:Y:S01]  /*0840*/  LDC.64 R16, c[0x0][0x388] ;  /* 0x0000e200ff107b82 */ /* 0x000f220000000a00 */
[----:B-1----:R-:W-:-:S07]  /*0850*/  IMAD.WIDE.U32 R26, R11, 0x8, R26 ;  /* 0x000000080b1a7825 */ /* 0x002fce00078e001a */
[----:B------:R-:W1:Y:S01]  /*0860*/  LDC.64 R6, c[0x0][0x398] ;  /* 0x0000e600ff067b82 */ /* 0x000e620000000a00 */
[----:B0-----:R-:W5:Y:S01]  /*0870*/  LDG.E.64 R26, desc[UR4][R26.64] ;  /* 0x000000041a1a7981 */ /* 0x001f62000c1e1b00 */
[----:B---3--:R-:W-:-:S05]  /*0880*/  IMAD.WIDE R28, R13, 0x8, R28 ;  /* 0x000000080d1c7825 */ /* 0x008fca00078e021c */
[----:B------:R0:W5:Y:S01]  /*0890*/  LDG.E.64 R14, desc[UR4][R28.64] ;  /* 0x000000041c0e7981 */ /* 0x000162000c1e1b00 */
[----:B----4-:R-:W-:-:S06]  /*08a0*/  IMAD.WIDE.U32 R16, R11, 0x8, R16 ;  /* 0x000000080b107825 */ /* 0x010fcc00078e0010 */
[----:B------:R-:W3:Y:S01]  /*08b0*/  LDG.E.64 R16, desc[UR4][R16.64] ;  /* 0x0000000410107981 */ /* 0x000ee2000c1e1b00 */
[----:B------:R-:W-:-:S04]  /*08c0*/  IADD3 R11, P1, PT, R2, R5, RZ ;  /* 0x00000005020b7210 */ /* 0x000fc80007f3e0ff */
[----:B------:R-:W-:Y:S01]  /*08d0*/  IADD3.X R12, PT, PT, RZ, RZ, RZ, P1, !PT ;  /* 0x000000ffff0c7210 */ /* 0x000fe20000ffe4ff */
[----:B------:R-:W-:Y:S02]  /*08e0*/  IMAD.SHL.U32 R10, R11, 0x8, RZ ;  /* 0x000000080b0a7824 */ /* 0x000fe400078e00ff */
[----:B-1----:R-:W-:Y:S01]  /*08f0*/  IMAD.WIDE R6, R13, 0x8, R6 ;  /* 0x000000080d067825 */ /* 0x002fe200078e0206 */
[----:B------:R-:W-:Y:S02]  /*0900*/  SHF.L.U64.HI R11, R11, 0x3, R12 ;  /* 0x000000030b0b7819 */ /* 0x000fe4000001020c */
[C---:B--2---:R-:W-:Y:S02]  /*0910*/  IADD3 R34, P1, PT, R10.reuse, UR8, RZ ;  /* 0x000000080a227c10 */ /* 0x044fe4000ff3e0ff */
[----:B------:R-:W-:Y:S01]  /*0920*/  IADD3 R10, P2, PT, R10, UR10, RZ ;  /* 0x0000000a0a0a7c10 */ /* 0x000fe2000ff5e0ff */
[----:B------:R1:W2:Y:S01]  /*0930*/  LDG.E.64 R36, desc[UR4][R6.64] ;  /* 0x0000000406247981 */ /* 0x0002a2000c1e1b00 */
[C---:B------:R-:W-:Y:S01]  /*0940*/  IADD3.X R35, PT, PT, R11.reuse, UR9, RZ, P1, !PT ;  /* 0x000000090b237c10 */ /* 0x040fe20008ffe4ff */
[----:B0-----:R-:W-:Y:S01]  /*0950*/  IMAD.WIDE R28, R0, 0x8, R28 ;  /* 0x00000008001c7825 */ /* 0x001fe200078e021c */
[----:B------:R-:W-:-:S04]  /*0960*/  IADD3.X R11, PT, PT, R11, UR11, RZ, P2, !PT ;  /* 0x0000000b0b0b7c10 */ /* 0x000fc800097fe4ff */
[----:B------:R-:W4:Y:S01]  /*0970*/  LDG.E.64 R24, desc[UR4][R28.64] ;  /* 0x000000041c187981 */ /* 0x000f22000c1e1b00 */
[----:B-1----:R-:W-:-:S05]  /*0980*/  IMAD.WIDE R6, R0, 0x8, R6 ;  /* 0x0000000800067825 */ /* 0x002fca00078e0206 */
[----:B------:R0:W4:Y:S01]  /*0990*/  LDG.E.64 R12, desc[UR4][R6.64] ;  /* 0x00000004060c7981 */ /* 0x000122000c1e1b00 */
[----:B-----5:R-:W-:-:S03]  /*09a0*/  DFMA R32, R26, R14, R8 ;  /* 0x0000000e1a20722b */ /* 0x020fc60000000008 */
[----:B------:R-:W4:Y:S01]  /*09b0*/  LDG.E.64 R8, desc[UR4][R34.64+0x8] ;  /* 0x0000080422087981 */ /* 0x000f22000c1e1b00 */
[----:B---3--:R-:W-:-:S03]  /*09c0*/  DFMA R14, R16, R14, R20 ;  /* 0x0000000e100e722b */ /* 0x008fc60000000014 */
[----:B------:R-:W3:Y:S01]  /*09d0*/  LDG.E.64 R20, desc[UR4][R10.64+0x8] ;  /* 0x000008040a147981 */ /* 0x000ee2000c1e1b00 */
[-C--:B--2---:R-:W-:Y:S01]  /*09e0*/  DFMA R16, R16, R36.reuse, R18 ;  /* 0x000000241010722b */ /* 0x084fe20000000012 */
[C---:B------:R-:W-:Y:S01]  /*09f0*/  IMAD.WIDE R18, R0.reuse, 0x8, R28 ;  /* 0x0000000800127825 */ /* 0x040fe200078e021c */
[----:B------:R-:W-:Y:S01]  /*0a00*/  DFMA R36, R26, R36, R22 ;  /* 0x000000241a24722b */ /* 0x000fe20000000016 */
[----:B------:R-:W2:Y:S02]  /*0a10*/  LDG.E.64 R28, desc[UR4][R10.64+0x10] ;  /* 0x000010040a1c7981 */ /* 0x000ea4000c1e1b00 */
[C---:B------:R-:W-:Y:S02]  /*0a20*/  IMAD.WIDE R22, R0.reuse, 0x8, R6 ;  /* 0x0000000800167825 */ /* 0x040fe400078e0206 */
[----:B------:R-:W5:Y:S04]  /*0a30*/  LDG.E.64 R26, desc[UR4][R34.64+0x10] ;  /* 0x00001004221a7981 */ /* 0x000f68000c1e1b00 */
[----:B------:R-:W2:Y:S01]  /*0a40*/  LDG.E.64 R30, desc[UR4][R22.64] ;  /* 0x00000004161e7981 */ /* 0x000ea2000c1e1b00 */
[----:B0-----:R-:W-:-:S06]  /*0a50*/  IMAD.WIDE R6, R0, 0x8, R22 ;  /* 0x0000000800067825 */ /* 0x001fcc00078e0216 */
[----:B------:R-:W5:Y:S04]  /*0a60*/  LDG.E.64 R6, desc[UR4][R6.64] ;  /* 0x0000000406067981 */ /* 0x000f68000c1e1b00 */
[----:B------:R-:W5:Y:S01]  /*0a70*/  LDG.E.64 R22, desc[UR4][R34.64+0x18] ;  /* 0x0000180422167981 */ /* 0x000f62000c1e1b00 */
[-C--:B----4-:R-:W-:Y:S02]  /*0a80*/  DFMA R32, R8, R24.reuse, R32 ;  /* 0x000000180820722b */ /* 0x090fe40000000020 */
[C---:B---3--:R-:W-:Y:S01]  /*0a90*/  DFMA R14, R20.reuse, R24, R14 ;  /* 0x00000018140e722b */ /* 0x048fe2000000000e */
[----:B------:R-:W3:Y:S01]  /*0aa0*/  LDG.E.64 R24, desc[UR4][R18.64] ;  /* 0x0000000412187981 */ /* 0x000ee2000c1e1b00 */
[----:B------:R-:W-:Y:S01]  /*0ab0*/  DFMA R16, R20, R12, R16 ;  /* 0x0000000c1410722b */ /* 0x000fe20000000010 */
[----:B------:R-:W-:-:S06]  /*0ac0*/  IMAD.WIDE R20, R0, 0x8, R18 ;  /* 0x0000000800147825 */ /* 0x000fcc00078e0212 */
[----:B------:R-:W4:Y:S04]  /*0ad0*/  LDG.E.64 R20, desc[UR4][R20.64] ;  /* 0x0000000414147981 */ /* 0x000f28000c1e1b00 */
[----:B------:R-:W4:Y:S01]  /*0ae0*/  LDG.E.64 R18, desc[UR4][R10.64+0x18] ;  /* 0x000018040a127981 */ /* 0x000f22000c1e1b00 */
[----:B------:R-:W-:Y:S02]  /*0af0*/  DFMA R36, R8, R12, R36 ;  /* 0x0000000c0824722b */ /* 0x000fe40000000024 */
[----:B--2---:R-:W-:-:S06]  /*0b00*/  DFMA R16, R28, R30, R16 ;  /* 0x0000001e1c10722b */ /* 0x004fcc0000000010 */
[C---:B-----5:R-:W-:Y:S01]  /*0b10*/  DFMA R36, R26.reuse, R30, R36 ;  /* 0x0000001e1a24722b */ /* 0x060fe20000000024 */
[----:B------:R-:W-:Y:S01]  /*0b20*/  IADD3 R5, PT, PT, R5, 0x4, RZ ;  /* 0x0000000405057810 */ /* 0x000fe20007ffe0ff */
[-C--:B---3--:R-:W-:Y:S02]  /*0b30*/  DFMA R32, R26, R24.reuse, R32 ;  /* 0x000000181a20722b */ /* 0x088fe40000000020 */
[----:B------:R-:W-:-:S06]  /*0b40*/  DFMA R14, R28, R24, R14 ;  /* 0x000000181c0e722b */ /* 0x000fcc000000000e */
[C---:B----4-:R-:W-:Y:S02]  /*0b50*/  DFMA R8, R22.reuse, R20, R32 ;  /* 0x000000141608722b */ /* 0x050fe40000000020 */
[----:B------:R-:W-:Y:S02]  /*0b60*/  DFMA R22, R22, R6, R36 ;  /* 0x000000061616722b */ /* 0x000fe40000000024 */
[C---:B------:R-:W-:Y:S02]  /*0b70*/  DFMA R20, R18.reuse, R20, R14 ;  /* 0x000000141214722b */ /* 0x040fe4000000000e */
[----:B------:R-:W-:-:S11]  /*0b80*/  DFMA R18, R18, R6, R16 ;  /* 0x000000061212722b */ /* 0x000fd60000000010 */
.L_x_3:
[----:B------:R-:W-:Y:S05]  /*0b90*/  @!P0 BRA `(.L_x_2) ;  /* 0x0000000000f48947 */ /* 0x000fea0003800000 */
[----:B------:R-:W-:Y:S02]  /*0ba0*/  ISETP.NE.AND P1, PT, R4, 0x1, PT ;  /* 0x000000010400780c */ /* 0x000fe40003f25270 */
[----:B------:R-:W-:-:S04]  /*0bb0*/  LOP3.LUT R6, R0, 0x1, RZ, 0xc0, !PT ;  /* 0x0000000100067812 */ /* 0x000fc800078ec0ff */
[----:B------:R-:W-:-:S07]  /*0bc0*/  ISETP.NE.U32.AND P0, PT, R6, 0x1, PT ;  /* 0x000000010600780c */ /* 0x000fce0003f05070 */
[----:B------:R-:W-:Y:S06]  /*0bd0*/  @!P1 BRA `(.L_x_4) ;  /* 0x0000000000989947 */ /* 0x000fec0003800000 */
[----:B------:R-:W1:Y:S01]  /*0be0*/  LDC.64 R12, c[0x0][0x380] ;  /* 0x0000e000ff0c7b82 */ /* 0x000e620000000a00 */
[----:B------:R-:W2:Y:S01]  /*0bf0*/  LDCU.128 UR8, c[0x0][0x380] ;  /* 0x00007000ff0877ac */ /* 0x000ea20008000c00 */
[CC--:B------:R-:W-:Y:S01]  /*0c00*/  IADD3 R6, P1, PT, R2.reuse, R5.reuse, RZ ;  /* 0x0000000502067210 */ /* 0x0c0fe20007f3e0ff */
[----:B------:R-:W-:Y:S01]  /*0c10*/  IMAD R11, R5, R0, R3 ;  /* 0x00000000050b7224 */ /* 0x000fe200078e0203 */
[----:B------:R-:W-:Y:S02]  /*0c20*/  IADD3 R7, PT, PT, R2, R5, RZ ;  /* 0x0000000502077210 */ /* 0x000fe40007ffe0ff */
[----:B------:R-:W-:Y:S01]  /*0c30*/  IADD3.X R17, PT, PT, RZ, RZ, RZ, P1, !PT ;  /* 0x000000ffff117210 */ /* 0x000fe20000ffe4ff */
[C---:B------:R-:W-:Y:S01]  /*0c40*/  IMAD.SHL.U32 R10, R6.reuse, 0x8, RZ ;  /* 0x00000008060a7824 */ /* 0x040fe200078e00ff */
[----:B------:R-:W3:Y:S02]  /*0c50*/  LDC.64 R14, c[0x0][0x388] ;  /* 0x0000e200ff0e7b82 */ /* 0x000ee40000000a00 */
[----:B------:R-:W-:-:S06]  /*0c60*/  SHF.L.U64.HI R4, R6, 0x3, R17 ;  /* 0x0000000306047819 */ /* 0x000fcc0000010211 */
[----:B------:R-:W4:Y:S01]  /*0c70*/  LDC.64 R32, c[0x0][0x390] ;  /* 0x0000e400ff207b82 */ /* 0x000f220000000a00 */
[C---:B--2---:R-:W-:Y:S02]  /*0c80*/  IADD3 R6, P1, PT, R10.reuse, UR8, RZ ;  /* 0x000000080a067c10 */ /* 0x044fe4000ff3e0ff */
[----:B------:R-:W-:-:S05]  /*0c90*/  IADD3 R10, P2, PT, R10, UR10, RZ ;  /* 0x0000000a0a0a7c10 */ /* 0x000fca000ff5e0ff */
[----:B------:R-:W2:Y:S01]  /*0ca0*/  LDC.64 R30, c[0x0][0x398] ;  /* 0x0000e600ff1e7b82 */ /* 0x000ea20000000a00 */
[----:B-1----:R-:W-:-:S06]  /*0cb0*/  IMAD.WIDE.U32 R12, R7, 0x8, R12 ;  /* 0x00000008070c7825 */ /* 0x002fcc00078e000c */
[----:B0-----:R-:W5:Y:S01]  /*0cc0*/  LDG.E.64 R12, desc[UR4][R12.64] ;  /* 0x000000040c0c7981 */ /* 0x001f62000c1e1b00 */
[----:B---3--:R-:W-:Y:S01]  /*0cd0*/  IMAD.WIDE.U32 R14, R7, 0x8, R14 ;  /* 0x00000008070e7825 */ /* 0x008fe200078e000e */
[----:B------:R-:W-:-:S05]  /*0ce0*/  IADD3.X R7, PT, PT, R4, UR9, RZ, P1, !PT ;  /* 0x0000000904077c10 */ /* 0x000fca0008ffe4ff */
[----:B------:R-:W3:Y:S01]  /*0cf0*/  LDG.E.64 R14, desc[UR4][R14.64] ;  /* 0x000000040e0e7981 */ /* 0x000ee2000c1e1b00 */
[----:B----4-:R-:W-:-:S03]  /*0d00*/  IMAD.WIDE R32, R11, 0x8, R32 ;  /* 0x000000080b207825 */ /* 0x010fc600078e0220 */
[----:B------:R-:W4:Y:S04]  /*0d10*/  LDG.E.64 R6, desc[UR4][R6.64+0x8] ;  /* 0x0000080406067981 */ /* 0x000f28000c1e1b00 */
[----:B------:R-:W5:Y:S01]  /*0d20*/  LDG.E.64 R16, desc[UR4][R32.64] ;  /* 0x0000000420107981 */ /* 0x000f62000c1e1b00 */
[----:B--2---:R-:W-:Y:S01]  /*0d30*/  IMAD.WIDE R30, R11, 0x8, R30 ;  /* 0x000000080b1e7825 */ /* 0x004fe200078e021e */
[----:B------:R-:W-:-:S04]  /*0d40*/  IADD3.X R11, PT, PT, R4, UR11, RZ, P2, !PT ;  /* 0x0000000b040b7c10 */ /* 0x000fc800097fe4ff */
[----:B------:R-:W2:Y:S01]  /*0d50*/  LDG.E.64 R24, desc[UR4][R30.64] ;  /* 0x000000041e187981 */ /* 0x000ea2000c1e1b00 */
[----:B------:R-:W-:-:S03]  /*0d60*/  IMAD.WIDE R26, R0, 0x8, R32 ;  /* 0x00000008001a7825 */ /* 0x000fc600078e0220 */
[----:B------:R-:W4:Y:S01]  /*0d70*/  LDG.E.64 R10, desc[UR4][R10.64+0x8] ;  /* 0x000008040a0a7981 */ /* 0x000f22000c1e1b00 */
[----:B------:R-:W-:-:S03]  /*0d80*/  IMAD.WIDE R28, R0, 0x8, R30 ;  /* 0x00000008001c7825 */ /* 0x000fc600078e021e */
[----:B------:R-:W4:Y:S04]  /*0d90*/  LDG.E.64 R26, desc[UR4][R26.64] ;  /* 0x000000041a1a7981 */ /* 0x000f28000c1e1b00 */
[----:B------:R-:W4:Y:S01]  /*0da0*/  LDG.E.64 R28, desc[UR4][R28.64] ;  /* 0x000000041c1c7981 */ /* 0x000f22000c1e1b00 */
[----:B------:R-:W-:Y:S01]  /*0db0*/  IADD3 R5, PT, PT, R5, 0x2, RZ ;  /* 0x0000000205057810 */ /* 0x000fe20007ffe0ff */
[-C--:B-----5:R-:W-:Y:S02]  /*0dc0*/  DFMA R8, R12, R16.reuse, R8 ;  /* 0x000000100c08722b */ /* 0x0a0fe40000000008 */
[----:B---3--:R-:W-:Y:S02]  /*0dd0*/  DFMA R20, R14, R16, R20 ;  /* 0x000000100e14722b */ /* 0x008fe40000000014 */
[----:B--2---:R-:W-:-:S02]  /*0de0*/  DFMA R22, R12, R24, R22 ;  /* 0x000000180c16722b */ /* 0x004fc40000000016 */
[----:B------:R-:W-:Y:S02]  /*0df0*/  DFMA R18, R14, R24, R18 ;  /* 0x000000180e12722b */ /* 0x000fe40000000012 */
[-C--:B----4-:R-:W-:Y:S02]  /*0e00*/  DFMA R8, R6, R26.reuse, R8 ;  /* 0x0000001a0608722b */ /* 0x090fe40000000008 */
[----:B------:R-:W-:Y:S02]  /*0e10*/  DFMA R20, R10, R26, R20 ;  /* 0x0000001a0a14722b */ /* 0x000fe40000000014 */
[-C--:B------:R-:W-:Y:S02]  /*0e20*/  DFMA R22, R6, R28.reuse, R22 ;  /* 0x0000001c0616722b */ /* 0x080fe40000000016 */
[----:B------:R-:W-:-:S11]  /*0e30*/  DFMA R18, R10, R28, R18 ;  /* 0x0000001c0a12722b */ /* 0x000fd60000000012 */
.L_x_4:
[----:B------:R-:W-:Y:S05]  /*0e40*/  @P0 BRA `(.L_x_2) ;  /* 0x0000000000480947 */ /* 0x000fea0003800000 */
[----:B------:R-:W1:Y:S01]  /*0e50*/  LDC.64 R6, c[0x0][0x380] ;  /* 0x0000e000ff067b82 */ /* 0x000e620000000a00 */
[----:B------:R-:W-:Y:S01]  /*0e60*/  IADD3 R17, PT, PT, R2, R5, RZ ;  /* 0x0000000502117210 */ /* 0x000fe20007ffe0ff */
[----:B------:R-:W-:-:S06]  /*0e70*/  IMAD R25, R5, R0, R3 ;  /* 0x0000000005197224 */ /* 0x000fcc00078e0203 */
[----:B------:R-:W2:Y:S08]  /*0e80*/  LDC.64 R10, c[0x0][0x390] ;  /* 0x0000e400ff0a7b82 */ /* 0x000eb00000000a00 */
[----:B------:R-:W3:Y:S08]  /*0e90*/  LDC.64 R12, c[0x0][0x398] ;  /* 0x0000e600ff0c7b82 */ /* 0x000ef00000000a00 */
[----:B------:R-:W4:Y:S01]  /*0ea0*/  LDC.64 R14, c[0x0][0x388] ;  /* 0x0000e200ff0e7b82 */ /* 0x000f220000000a00 */
[----:B-1----:R-:W-:-:S06]  /*0eb0*/  IMAD.WIDE.U32 R4, R17, 0x8, R6 ;  /* 0x0000000811047825 */ /* 0x002fcc00078e0006 */
[----:B0-----:R-:W5:Y:S01]  /*0ec0*/  LDG.E.64 R4, desc[UR4][R4.64] ;  /* 0x0000000404047981 */ /* 0x001f62000c1e1b00 */
[----:B--2---:R-:W-:-:S06]  /*0ed0*/  IMAD.WIDE R10, R25, 0x8, R10 ;  /* 0x00000008190a7825 */ /* 0x004fcc00078e020a */
[----:B------:R-:W5:Y:S01]  /*0ee0*/  LDG.E.64 R10, desc[UR4][R10.64] ;  /* 0x000000040a0a7981 */ /* 0x000f62000c1e1b00 */
[----:B---3--:R-:W-:-:S06]  /*0ef0*/  IMAD.WIDE R12, R25, 0x8, R12 ;  /* 0x00000008190c7825 */ /* 0x008fcc00078e020c */
[----:B------:R-:W2:Y:S01]  /*0f00*/  LDG.E.64 R12, desc[UR4][R12.64] ;  /* 0x000000040c0c7981 */ /* 0x000ea2000c1e1b00 */
[----:B----4-:R-:W-:-:S06]  /*0f10*/  IMAD.WIDE.U32 R6, R17, 0x8, R14 ;  /* 0x0000000811067825 */ /* 0x010fcc00078e000e */
[----:B------:R-:W3:Y:S01]  /*0f20*/  LDG.E.64 R6, desc[UR4][R6.64] ;  /* 0x0000000406067981 */ /* 0x000ee2000c1e1b00 */
[C---:B-----5:R-:W-:Y:S02]  /*0f30*/  DFMA R8, R4.reuse, R10, R8 ;  /* 0x0000000a0408722b */ /* 0x060fe40000000008 */
[-C--:B--2---:R-:W-:Y:S02]  /*0f40*/  DFMA R22, R4, R12.reuse, R22 ;  /* 0x0000000c0416722b */ /* 0x084fe40000000016 */
[C---:B---3--:R-:W-:Y:S02]  /*0f50*/  DFMA R18, R6.reuse, R12, R18 ;  /* 0x0000000c0612722b */ /* 0x048fe40000000012 */
[----:B------:R-:W-:-:S11]  /*0f60*/  DFMA R20, R6, R10, R20 ;  /* 0x0000000a0614722b */ /* 0x000fd60000000014 */
.L_x_2:
[----:B------:R-:W1:Y:S01]  /*0f70*/  LDC.64 R4, c[0x0][0x3a0] ;  /* 0x0000e800ff047b82 */ /* 0x000e620000000a00 */
[----:B------:R-:W-:Y:S01]  /*0f80*/  IADD3 R11, PT, PT, R3, R2, RZ ;  /* 0x00000002030b7210 */ /* 0x000fe20007ffe0ff */
[----:B------:R-:W-:Y:S02]  /*0f90*/  DADD R8, R8, -R18 ;  /* 0x0000000008087229 */ /* 0x000fe40000000812 */
[----:B------:R-:W-:-:S04]  /*0fa0*/  DADD R20, R22, R20 ;  /* 0x0000000016147229 */ /* 0x000fc80000000014 */
[----:B------:R-:W2:Y:S01]  /*0fb0*/  LDC.64 R6, c[0x0][0x3a8] ;  /* 0x0000ea00ff067b82 */ /* 0x000ea20000000a00 */
[----:B-1----:R-:W-:-:S05]  /*0fc0*/  IMAD.WIDE R2, R11, 0x8, R4 ;  /* 0x000000080b027825 */ /* 0x002fca00078e0204 */
[----:B0-----:R-:W-:Y:S01]  /*0fd0*/  STG.E.64 desc[UR4][R2.64], R8 ;  /* 0x0000000802007986 */ /* 0x001fe2000c101b04 */
[----:B--2---:R-:W-:-:S05]  /*0fe0*/  IMAD.WIDE R4, R11, 0x8, R6 ;  /* 0x000000080b047825 */ /* 0x004fca00078e0206 */
[----:B------:R-:W-:Y:S01]  /*0ff0*/  STG.E.64 desc[UR4][R4.64], R20 ;  /* 0x0000001404007986 */ /* 0x000fe2000c101b04 */
[----:B------:R-:W-:Y:S05]  /*1000*/  EXIT ;  /* 0x000000000000794d */ /* 0x000fea0003800000 */
.L_x_5:
[----:B------:R-:W-:-:S00]  /*1010*/  BRA `(.L_x_5) ;  /* 0xfffffffc00fc7947 */ /* 0x000fc0000383ffff */
[----:B------:R-:W-:-:S00]  /*1020*/  NOP ;  /* 0x0000000000007918 */ /* 0x000fc00000000000 */
        /* <DEDUP_REMOVED lines=13> */
.L_x_6:


//--------------------- .nv.shared.reserved.0     --------------------------
	.section	.nv.shared.reserved.0,"aw",@nobits
	.weak		__nv_reservedSMEM_offset_0_alias
	.size		__nv_reservedSMEM_offset_0_alias, 0, 64
	.other		__nv_reservedSMEM_offset_0_alias,@"STO_CUDA_RESERVED_SHARED STV_DEFAULT"
__nv_reservedSMEM_offset_0_alias:
	.zero		0
	.zero		64


//--------------------- .nv.constant0._Z18complex_matrix_mulPKdS0_S0_S0_PdS1_i --------------------------
	.section	.nv.constant0._Z18complex_matrix_mulPKdS0_S0_S0_PdS1_i,"a",@progbits
	.sectionflags	@""
	.align	4
.nv.constant0._Z18complex_matrix_mulPKdS0_S0_S0_PdS1_i:
	.zero		948


//--------------------- SYMBOLS --------------------------

	.type		.nv.reservedSmem.offset0,@object
	.size		.nv.reservedSmem.offset0,0x4
